	.headerflags	@"EF_CUDA_TEXMODE_UNIFIED EF_CUDA_64BIT_ADDRESS EF_CUDA_ACCELERATORS EF_CUDA_SM90 EF_CUDA_VIRTUAL_SM(EF_CUDA_SM90)"
	.elftype	@"ET_EXEC"


//--------------------- .nv.info                  --------------------------
	.section	.nv.info,"",@"SHT_CUDA_INFO"
	.align	4


	//----- nvinfo : EIATTR_REGCOUNT
	.align		4
        /*0000*/ 	.byte	0x04, 0x2f
        /*0002*/ 	.short	(.L_2 - .L_1)
	.align		4
.L_1:
        /*0004*/ 	.word	index@(triton_poi_fused_softplus_0)
        /*0008*/ 	.word	0x0000000f


	//----- nvinfo : EIATTR_MIN_STACK_SIZE
	.align		4
.L_2:
        /*000c*/ 	.byte	0x04, 0x12
        /*000e*/ 	.short	(.L_4 - .L_3)
	.align		4
.L_3:
        /*0010*/ 	.word	index@(triton_poi_fused_softplus_0)
        /*0014*/ 	.word	0x00000000


	//----- nvinfo : EIATTR_FRAME_SIZE
	.align		4
.L_4:
        /*0018*/ 	.byte	0x04, 0x11
        /*001a*/ 	.short	(.L_6 - .L_5)
	.align		4
.L_5:
        /*001c*/ 	.word	index@(triton_poi_fused_softplus_0)
        /*0020*/ 	.word	0x00000000


	//----- nvinfo : EIATTR_MIN_STACK_SIZE
	.align		4
.L_6:
        /*0024*/ 	.byte	0x04, 0x12
        /*0026*/ 	.short	(.L_8 - .L_7)
	.align		4
.L_7:
        /*0028*/ 	.word	index@(triton_poi_fused_softplus_0)
        /*002c*/ 	.word	0x00000000
.L_8:


//--------------------- .nv.info.triton_poi_fused_softplus_0 --------------------------
	.section	.nv.info.triton_poi_fused_softplus_0,"",@"SHT_CUDA_INFO"
	.sectionflags	@""
	.align	4


	//----- nvinfo : EIATTR_CUDA_API_VERSION
	.align		4
        /*0000*/ 	.byte	0x04, 0x37
        /*0002*/ 	.short	(.L_10 - .L_9)
.L_9:
        /*0004*/ 	.word	0x0000007c


	//----- nvinfo : EIATTR_KPARAM_INFO
	.align		4
.L_10:
        /*0008*/ 	.byte	0x04, 0x17
        /*000a*/ 	.short	(.L_12 - .L_11)
.L_11:
        /*000c*/ 	.word	0x00000000
        /*0010*/ 	.short	0x0002
        /*0012*/ 	.short	0x0010
        /*0014*/ 	.byte	0x00, 0xf0, 0x11, 0x00


	//----- nvinfo : EIATTR_KPARAM_INFO
	.align		4
.L_12:
        /*0018*/ 	.byte	0x04, 0x17
        /*001a*/ 	.short	(.L_14 - .L_13)
.L_13:
        /*001c*/ 	.word	0x00000000
        /*0020*/ 	.short	0x0001
        /*0022*/ 	.short	0x0008
        /*0024*/ 	.byte	0x00, 0xf4, 0x21, 0x00


	//----- nvinfo : EIATTR_KPARAM_INFO
	.align		4
.L_14:
        /*0028*/ 	.byte	0x04, 0x17
        /*002a*/ 	.short	(.L_16 - .L_15)
.L_15:
        /*002c*/ 	.word	0x00000000
        /*0030*/ 	.short	0x0000
        /*0032*/ 	.short	0x0000
        /*0034*/ 	.byte	0x00, 0xf4, 0x21, 0x00


	//----- nvinfo : EIATTR_SPARSE_MMA_MASK
	.align		4
.L_16:
        /*0038*/ 	.byte	0x03, 0x50
        /*003a*/ 	.short	0x0000


	//----- nvinfo : EIATTR_MAXREG_COUNT
	.align		4
        /*003c*/ 	.byte	0x03, 0x1b
        /*003e*/ 	.short	0x00ff


	//----- nvinfo : EIATTR_EXIT_INSTR_OFFSETS
	.align		4
        /*0040*/ 	.byte	0x04, 0x1c
        /*0042*/ 	.short	(.L_18 - .L_17)


	//   ....[0]....
.L_17:
        /*0044*/ 	.word	0x000005d0


	//   ....[1]....
        /*0048*/ 	.word	0x000005f0


	//----- nvinfo : EIATTR_REQNTID
	.align		4
.L_18:
        /*004c*/ 	.byte	0x04, 0x10
        /*004e*/ 	.short	(.L_20 - .L_19)
.L_19:
        /*0050*/ 	.word	0x00000080
        /*0054*/ 	.word	0x00000001
        /*0058*/ 	.word	0x00000001


	//----- nvinfo : EIATTR_CRS_STACK_SIZE
	.align		4
.L_20:
        /*005c*/ 	.byte	0x04, 0x1e
        /*005e*/ 	.short	(.L_22 - .L_21)
.L_21:
        /*0060*/ 	.word	0x00000000


	//----- nvinfo : EIATTR_CBANK_PARAM_SIZE
	.align		4
.L_22:
        /*0064*/ 	.byte	0x03, 0x19
        /*0066*/ 	.short	0x0014


	//----- nvinfo : EIATTR_PARAM_CBANK
	.align		4
        /*0068*/ 	.byte	0x04, 0x0a
        /*006a*/ 	.short	(.L_24 - .L_23)
	.align		4
.L_23:
        /*006c*/ 	.word	index@(.nv.constant0.triton_poi_fused_softplus_0)
        /*0070*/ 	.short	0x0210
        /*0072*/ 	.short	0x0014


	//----- nvinfo : EIATTR_SW_WAR
	.align		4
.L_24:
        /*0074*/ 	.byte	0x04, 0x36
        /*0076*/ 	.short	(.L_26 - .L_25)
.L_25:
        /*0078*/ 	.word	0x00000008
.L_26:


//--------------------- .nv.callgraph             --------------------------
	.section	.nv.callgraph,"",@"SHT_CUDA_CALLGRAPH"
	.align	4
	.sectionentsize	8
	.align		4
        /*0000*/ 	.word	0x00000000
	.align		4
        /*0004*/ 	.word	0xffffffff
	.align		4
        /*0008*/ 	.word	0x00000000
	.align		4
        /*000c*/ 	.word	0xfffffffe
	.align		4
        /*0010*/ 	.word	0x00000000
	.align		4
        /*0014*/ 	.word	0xfffffffd
	.align		4
        /*0018*/ 	.word	0x00000000
	.align		4
        /*001c*/ 	.word	0xfffffffc


//--------------------- .nv.constant4             --------------------------
	.section	.nv.constant4,"a",@progbits
	.align	8
	.align		8
.nv.constant4:
        /*0000*/ 	.dword	_$_str


//--------------------- .text.triton_poi_fused_softplus_0 --------------------------
	.section	.text.triton_poi_fused_softplus_0,"ax",@progbits
	.align	128
        .global         triton_poi_fused_softplus_0
        .type           triton_poi_fused_softplus_0,@function
        .size           triton_poi_fused_softplus_0,(.L_x_7 - triton_poi_fused_softplus_0)
        .other          triton_poi_fused_softplus_0,@"STO_CUDA_ENTRY STV_DEFAULT"
triton_poi_fused_softplus_0:
.text.triton_poi_fused_softplus_0:
[----:B------:R-:W0:Y:S02]  /*0000*/  LDC R1, c[0x0][0x28] ;  /* 0x00000a00ff017b82 */ /* 0x000e240000000800 */
[----:B------:R-:W1:Y:S01]  /*0010*/  S2R R0, SR_TID.X ;  /* 0x0000000000007919 */ /* 0x000e620000002100 */
[----:B------:R-:W-:Y:S01]  /*0020*/  ULDC.64 UR4, c[0x0][0x208] ;  /* 0x0000820000047ab9 */ /* 0x000fe20000000a00 */
[----:B------:R-:W-:Y:S01]  /*0030*/  BSSY B0, `(.L_x_0) ;  /* 0x000000b000007945 */ /* 0x000fe20003800000 */
[----:B------:R-:W2:Y:S01]  /*0040*/  S2R R3, SR_CTAID.X ;  /* 0x0000000000037919 */ /* 0x000ea20000002500 */
[----:B-1----:R-:W-:-:S04]  /*0050*/  SHF.L.U32 R0, R0, 0x1, RZ ;  /* 0x0000000100007819 */ /* 0x002fc800000006ff */
[----:B------:R-:W-:-:S04]  /*0060*/  LOP3.LUT R0, R0, 0xfe, RZ, 0xc0, !PT ;  /* 0x000000fe00007812 */ /* 0x000fc800078ec0ff */
[----:B--2---:R-:W-:Y:S02]  /*0070*/  LEA R0, R3, R0, 0x8 ;  /* 0x0000000003007211 */ /* 0x004fe400078e40ff */
[----:B------:R-:W-:Y:S02]  /*0080*/  CS2R R2, SRZ ;  /* 0x0000000000027805 */ /* 0x000fe4000001ff00 */
[----:B------:R-:W-:-:S13]  /*0090*/  ISETP.GE.AND P0, PT, R0, 0x100, PT ;  /* 0x000001000000780c */ /* 0x000fda0003f06270 */
[----:B------:R-:W-:Y:S05]  /*00a0*/  @P0 BRA `(.L_x_1) ;  /* 0x00000000000c0947 */ /* 0x000fea0003800000 */
[----:B------:R-:W1:Y:S02]  /*00b0*/  LDC.64 R2, c[0x0][0x210] ;  /* 0x00008400ff027b82 */ /* 0x000e640000000a00 */
[----:B-1----:R-:W-:-:S06]  /*00c0*/  IMAD.WIDE R2, R0, 0x4, R2 ;  /* 0x0000000400027825 */ /* 0x002fcc00078e0202 */
[----:B------:R-:W5:Y:S02]  /*00d0*/  LDG.E.64 R2, desc[UR4][R2.64] ;  /* 0x0000000402027981 */ /* 0x000f64000c1e1b00 */
.L_x_1:
[----:B------:R-:W-:Y:S05]  /*00e0*/  BSYNC B0 ;  /* 0x0000000000007941 */ /* 0x000fea0003800000 */
.L_x_0:
[----:B-----5:R-:W-:Y:S01]  /*00f0*/  FMUL R6, R3, 1.4426950216293334961 ;  /* 0x3fb8aa3b03067820 */ /* 0x020fe20000400000 */
[----:B------:R-:W-:Y:S01]  /*0100*/  FMUL R8, R2, 1.4426950216293334961 ;  /* 0x3fb8aa3b02087820 */ /* 0x000fe20000400000 */
[----:B------:R-:W-:Y:S01]  /*0110*/  HFMA2.MMA R11, -RZ, RZ, 1.625, 0 ;  /* 0x3e800000ff0b7435 */ /* 0x000fe200000001ff */
[----:B------:R-:W-:Y:S01]  /*0120*/  MOV R12, 0x3d39bf78 ;  /* 0x3d39bf78000c7802 */ /* 0x000fe20000000f00 */
[----:B------:R-:W-:Y:S01]  /*0130*/  BSSY B0, `(.L_x_2) ;  /* 0x000003a000007945 */ /* 0x000fe20003800000 */
[----:B------:R-:W-:Y:S02]  /*0140*/  FSETP.GEU.AND P2, PT, R6, -126, PT ;  /* 0xc2fc00000600780b */ /* 0x000fe40003f4e000 */
[----:B------:R-:W-:-:S11]  /*0150*/  FSETP.GEU.AND P1, PT, R8, -126, PT ;  /* 0xc2fc00000800780b */ /* 0x000fd60003f2e000 */
[----:B------:R-:W-:Y:S02]  /*0160*/  @!P2 FMUL R6, R6, 0.5 ;  /* 0x3f0000000606a820 */ /* 0x000fe40000400000 */
[----:B------:R-:W-:Y:S02]  /*0170*/  @!P1 FMUL R8, R8, 0.5 ;  /* 0x3f00000008089820 */ /* 0x000fe40000400000 */
[----:B------:R-:W1:Y:S08]  /*0180*/  MUFU.EX2 R4, R6 ;  /* 0x0000000600047308 */ /* 0x000e700000000800 */
[----:B------:R-:W2:Y:S01]  /*0190*/  MUFU.EX2 R5, R8 ;  /* 0x0000000800057308 */ /* 0x000ea20000000800 */
[----:B-1----:R-:W-:-:S04]  /*01a0*/  @!P2 FMUL R4, R4, R4 ;  /* 0x000000040404a220 */ /* 0x002fc80000400000 */
[----:B------:R-:W-:Y:S01]  /*01b0*/  FADD.FTZ.RZ R7, R4, 1 ;  /* 0x3f80000004077421 */ /* 0x000fe2000001c000 */
[----:B--2---:R-:W-:-:S04]  /*01c0*/  @!P1 FMUL R5, R5, R5 ;  /* 0x0000000505059220 */ /* 0x004fc80000400000 */
[----:B------:R-:W-:Y:S02]  /*01d0*/  IADD3 R7, R7, -0x3f400000, RZ ;  /* 0xc0c0000007077810 */ /* 0x000fe40007ffe0ff */
[----:B------:R-:W-:Y:S01]  /*01e0*/  ISETP.GE.U32.AND P1, PT, R4, 0x7f800000, PT ;  /* 0x7f8000000400780c */ /* 0x000fe20003f26070 */
[----:B------:R-:W-:Y:S01]  /*01f0*/  FADD.FTZ.RZ R9, R5, 1 ;  /* 0x3f80000005097421 */ /* 0x000fe2000001c000 */
[----:B------:R-:W-:Y:S02]  /*0200*/  LOP3.LUT R7, R7, 0xff800000, RZ, 0xc0, !PT ;  /* 0xff80000007077812 */ /* 0x000fe400078ec0ff */
[----:B------:R-:W-:Y:S02]  /*0210*/  ISETP.GE.U32.AND P2, PT, R5, 0x7f800000, PT ;  /* 0x7f8000000500780c */ /* 0x000fe40003f46070 */
[----:B------:R-:W-:Y:S02]  /*0220*/  IADD3 R9, R9, -0x3f400000, RZ ;  /* 0xc0c0000009097810 */ /* 0x000fe40007ffe0ff */
[----:B------:R-:W-:-:S02]  /*0230*/  IADD3 R10, -R7, 0x40800000, RZ ;  /* 0x40800000070a7810 */ /* 0x000fc40007ffe1ff */
[----:B------:R-:W-:Y:S02]  /*0240*/  LOP3.LUT R6, R9, 0xff800000, RZ, 0xc0, !PT ;  /* 0xff80000009067812 */ /* 0x000fe400078ec0ff */
[----:B------:R-:W-:Y:S01]  /*0250*/  IADD3 R9, R4, -R7, RZ ;  /* 0x8000000704097210 */ /* 0x000fe20007ffe0ff */
[-C--:B------:R-:W-:Y:S01]  /*0260*/  FFMA.FTZ R8, R10, R11.reuse, -1 ;  /* 0xbf8000000a087423 */ /* 0x080fe2000001000b */
[----:B------:R-:W-:Y:S02]  /*0270*/  IADD3 R10, -R6, 0x40800000, RZ ;  /* 0x40800000060a7810 */ /* 0x000fe40007ffe1ff */
[----:B------:R-:W-:Y:S01]  /*0280*/  I2FP.F32.S32 R7, R7 ;  /* 0x0000000700077245 */ /* 0x000fe20000201400 */
[----:B------:R-:W-:Y:S01]  /*0290*/  FADD R9, R9, R8 ;  /* 0x0000000809097221 */ /* 0x000fe20000000000 */
[----:B------:R-:W-:Y:S01]  /*02a0*/  IADD3 R8, R5, -R6, RZ ;  /* 0x8000000605087210 */ /* 0x000fe20007ffe0ff */
[----:B------:R-:W-:Y:S01]  /*02b0*/  FFMA.FTZ R11, R10, R11, -1 ;  /* 0xbf8000000a0b7423 */ /* 0x000fe2000001000b */
[----:B------:R-:W-:Y:S01]  /*02c0*/  I2FP.F32.S32 R6, R6 ;  /* 0x0000000600067245 */ /* 0x000fe20000201400 */
[----:B------:R-:W-:Y:S01]  /*02d0*/  FFMA.FTZ R10, R9, -R12, 0.10546888411045074463 ;  /* 0x3dd80012090a7423 */ /* 0x000fe2000001080c */
[----:B------:R-:W-:Y:S01]  /*02e0*/  FMUL R7, R7, 1.1920928955078125e-07 ;  /* 0x3400000007077820 */ /* 0x000fe20000400000 */
[----:B------:R-:W-:-:S02]  /*02f0*/  FADD R8, R8, R11 ;  /* 0x0000000b08087221 */ /* 0x000fc40000000000 */
[C---:B------:R-:W-:Y:S01]  /*0300*/  FFMA.FTZ R10, R9.reuse, R10, -0.13229703903198242188 ;  /* 0xbe0778e0090a7423 */ /* 0x040fe2000001000a */
[----:B------:R-:W-:Y:S01]  /*0310*/  FMUL R6, R6, 1.1920928955078125e-07 ;  /* 0x3400000006067820 */ /* 0x000fe20000400000 */
[C---:B------:R-:W-:Y:S02]  /*0320*/  FFMA.FTZ R11, R8.reuse, -R12, 0.10546888411045074463 ;  /* 0x3dd80012080b7423 */ /* 0x040fe4000001080c */
[C---:B------:R-:W-:Y:S02]  /*0330*/  FFMA.FTZ R10, R9.reuse, R10, 0.14491446316242218018 ;  /* 0x3e146475090a7423 */ /* 0x040fe4000001000a */
[C---:B------:R-:W-:Y:S02]  /*0340*/  FFMA.FTZ R11, R8.reuse, R11, -0.13229703903198242188 ;  /* 0xbe0778e0080b7423 */ /* 0x040fe4000001000b */
[----:B------:R-:W-:Y:S02]  /*0350*/  FFMA.FTZ R10, R9, R10, -0.16641564667224884033 ;  /* 0xbe2a68dd090a7423 */ /* 0x000fe4000001000a */
[----:B------:R-:W-:-:S02]  /*0360*/  FFMA.FTZ R11, R8, R11, 0.14491446316242218018 ;  /* 0x3e146475080b7423 */ /* 0x000fc4000001000b */
[C---:B------:R-:W-:Y:S02]  /*0370*/  FFMA.FTZ R10, R9.reuse, R10, 0.19988867640495300293 ;  /* 0x3e4caf9e090a7423 */ /* 0x040fe4000001000a */
[C---:B------:R-:W-:Y:S02]  /*0380*/  FFMA.FTZ R11, R8.reuse, R11, -0.16641564667224884033 ;  /* 0xbe2a68dd080b7423 */ /* 0x040fe4000001000b */
[C---:B------:R-:W-:Y:S02]  /*0390*/  FFMA.FTZ R10, R9.reuse, R10, -0.25000196695327758789 ;  /* 0xbe800042090a7423 */ /* 0x040fe4000001000a */
[C---:B------:R-:W-:Y:S02]  /*03a0*/  FFMA.FTZ R11, R8.reuse, R11, 0.19988867640495300293 ;  /* 0x3e4caf9e080b7423 */ /* 0x040fe4000001000b */
[----:B------:R-:W-:Y:S02]  /*03b0*/  FFMA.FTZ R10, R9, R10, 0.33333510160446166992 ;  /* 0x3eaaaae6090a7423 */ /* 0x000fe4000001000a */
[----:B------:R-:W-:-:S02]  /*03c0*/  FFMA.FTZ R11, R8, R11, -0.25000196695327758789 ;  /* 0xbe800042080b7423 */ /* 0x000fc4000001000b */
[C---:B------:R-:W-:Y:S02]  /*03d0*/  FFMA.FTZ R10, R9.reuse, R10, -0.5 ;  /* 0xbf000000090a7423 */ /* 0x040fe4000001000a */
[C---:B------:R-:W-:Y:S02]  /*03e0*/  FFMA.FTZ R11, R8.reuse, R11, 0.33333510160446166992 ;  /* 0x3eaaaae6080b7423 */ /* 0x040fe4000001000b */
[C---:B------:R-:W-:Y:S02]  /*03f0*/  FMUL R10, R9.reuse, R10 ;  /* 0x0000000a090a7220 */ /* 0x040fe40000400000 */
[C---:B------:R-:W-:Y:S02]  /*0400*/  FFMA.FTZ R11, R8.reuse, R11, -0.5 ;  /* 0xbf000000080b7423 */ /* 0x040fe4000001000b */
[----:B------:R-:W-:Y:S02]  /*0410*/  FFMA.FTZ R10, R9, R10, R9 ;  /* 0x0000000a090a7223 */ /* 0x000fe40000010009 */
[----:B------:R-:W-:-:S02]  /*0420*/  FMUL R11, R8, R11 ;  /* 0x0000000b080b7220 */ /* 0x000fc40000400000 */
[----:B------:R-:W-:Y:S01]  /*0430*/  FFMA.FTZ R10, R7, 0.69314718246459960938, R10 ;  /* 0x3f317218070a7823 */ /* 0x000fe2000001000a */
[----:B------:R-:W-:Y:S01]  /*0440*/  SHF.R.S32.HI R7, RZ, 0x1f, R0 ;  /* 0x0000001fff077819 */ /* 0x000fe20000011400 */
[----:B------:R-:W-:-:S04]  /*0450*/  FFMA.FTZ R11, R8, R11, R8 ;  /* 0x0000000b080b7223 */ /* 0x000fc80000010008 */
[----:B------:R-:W-:Y:S01]  /*0460*/  FFMA.FTZ R11, R6, 0.69314718246459960938, R11 ;  /* 0x3f317218060b7823 */ /* 0x000fe2000001000b */
[----:B------:R-:W-:Y:S06]  /*0470*/  @!P2 BRA `(.L_x_3) ;  /* 0x000000000014a947 */ /* 0x000fec0003800000 */
[C---:B------:R-:W-:Y:S02]  /*0480*/  ISETP.GE.AND P2, PT, R5.reuse, -0x407fffff, PT ;  /* 0xbf8000010500780c */ /* 0x040fe40003f46270 */
[----:B------:R-:W-:-:S11]  /*0490*/  FSETP.NEU.AND P3, PT, R5, RZ, PT ;  /* 0x000000ff0500720b */ /* 0x000fd60003f6d000 */
[----:B------:R-:W-:-:S05]  /*04a0*/  @P2 MOV R6, 0x7f800000 ;  /* 0x7f80000000062802 */ /* 0x000fca0000000f00 */
[----:B------:R-:W-:-:S05]  /*04b0*/  @P2 FFMA.FTZ R11, R5, R6, +INF ;  /* 0x7f800000050b2423 */ /* 0x000fca0000010006 */
[----:B------:R-:W-:-:S07]  /*04c0*/  FSEL R11, R11, -RZ, P3 ;  /* 0x800000ff0b0b7208 */ /* 0x000fce0001800000 */
.L_x_3:
[----:B------:R-:W-:Y:S05]  /*04d0*/  BSYNC B0 ;  /* 0x0000000000007941 */ /* 0x000fea0003800000 */
.L_x_2:
[----:B------:R-:W-:Y:S04]  /*04e0*/  BSSY B0, `(.L_x_4) ;  /* 0x0000007000007945 */ /* 0x000fe80003800000 */
[----:B------:R-:W-:Y:S05]  /*04f0*/  @!P1 BRA `(.L_x_5) ;  /* 0x0000000000149947 */ /* 0x000fea0003800000 */
[C---:B------:R-:W-:Y:S02]  /*0500*/  ISETP.GE.AND P1, PT, R4.reuse, -0x407fffff, PT ;  /* 0xbf8000010400780c */ /* 0x040fe40003f26270 */
[----:B------:R-:W-:-:S11]  /*0510*/  FSETP.NEU.AND P2, PT, R4, RZ, PT ;  /* 0x000000ff0400720b */ /* 0x000fd60003f4d000 */
[----:B------:R-:W-:-:S05]  /*0520*/  @P1 MOV R5, 0x7f800000 ;  /* 0x7f80000000051802 */ /* 0x000fca0000000f00 */
[----:B------:R-:W-:-:S05]  /*0530*/  @P1 FFMA.FTZ R10, R4, R5, +INF ;  /* 0x7f800000040a1423 */ /* 0x000fca0000010005 */
[----:B------:R-:W-:-:S07]  /*0540*/  FSEL R10, R10, -RZ, P2 ;  /* 0x800000ff0a0a7208 */ /* 0x000fce0001000000 */
.L_x_5:
[----:B------:R-:W-:Y:S05]  /*0550*/  BSYNC B0 ;  /* 0x0000000000007941 */ /* 0x000fea0003800000 */
.L_x_4:
[----:B------:R-:W-:Y:S01]  /*0560*/  ULDC.64 UR6, c[0x0][0x218] ;  /* 0x0000860000067ab9 */ /* 0x000fe20000000a00 */
[----:B------:R-:W-:Y:S02]  /*0570*/  FSETP.GT.AND P2, PT, R2, 20, PT ;  /* 0x41a000000200780b */ /* 0x000fe40003f44000 */
[C---:B------:R-:W-:Y:S02]  /*0580*/  LEA R4, P3, R0.reuse, UR6, 0x2 ;  /* 0x0000000600047c11 */ /* 0x040fe4000f8610ff */
[C---:B------:R-:W-:Y:S02]  /*0590*/  FSETP.GT.AND P1, PT, R3.reuse, 20, PT ;  /* 0x41a000000300780b */ /* 0x040fe40003f24000 */
[----:B------:R-:W-:Y:S02]  /*05a0*/  LEA.HI.X R5, R0, UR7, R7, 0x2, P3 ;  /* 0x0000000700057c11 */ /* 0x000fe400098f1407 */
[----:B------:R-:W-:Y:S02]  /*05b0*/  FSEL R2, R2, R11, P2 ;  /* 0x0000000b02027208 */ /* 0x000fe40001000000 */
[----:B------:R-:W-:Y:S01]  /*05c0*/  FSEL R3, R3, R10, P1 ;  /* 0x0000000a03037208 */ /* 0x000fe20000800000 */
[----:B------:R-:W-:Y:S06]  /*05d0*/  @P0 EXIT ;  /* 0x000000000000094d */ /* 0x000fec0003800000 */
[----:B------:R-:W-:Y:S01]  /*05e0*/  STG.E.64 desc[UR4][R4.64], R2 ;  /* 0x0000000204007986 */ /* 0x000fe2000c101b04 */
[----:B------:R-:W-:Y:S05]  /*05f0*/  EXIT ;  /* 0x000000000000794d */ /* 0x000fea0003800000 */
.L_x_6:
[----:B------:R-:W-:-:S00]  /*0600*/  BRA `(.L_x_6) ;  /* 0xfffffffc00fc7947 */ /* 0x000fc0000383ffff */
[----:B------:R-:W-:-:S00]  /*0610*/  NOP ;  /* 0x0000000000007918 */ /* 0x000fc00000000000 */
        /* <DEDUP_REMOVED lines=14> */
.L_x_7:


//--------------------- .nv.global.init           --------------------------
	.section	.nv.global.init,"aw",@progbits
.nv.global.init:
	.type		_$_str,@object
	.size		_$_str,(.L_0 - _$_str)
_$_str:
        /*0000*/ 	.byte	0x5f, 0x5f, 0x43, 0x55, 0x44, 0x41, 0x5f, 0x46, 0x54, 0x5a, 0x00
.L_0:


//--------------------- .nv.constant0.triton_poi_fused_softplus_0 --------------------------
	.section	.nv.constant0.triton_poi_fused_softplus_0,"a",@progbits
	.sectionflags	@""
	.align	4
.nv.constant0.triton_poi_fused_softplus_0:
	.zero		548
